//
// Generated by NVIDIA NVVM Compiler
//
// Compiler Build ID: CL-36424714
// Cuda compilation tools, release 13.0, V13.0.88
// Based on NVVM 20.0.0
//

.version 9.0
.target sm_100
.address_size 64

	// .globl	embedding_gather_f32

.visible .entry embedding_gather_f32(
	.param .u64 .ptr .align 1 embedding_gather_f32_param_0,
	.param .u64 .ptr .align 1 embedding_gather_f32_param_1,
	.param .u64 .ptr .align 1 embedding_gather_f32_param_2,
	.param .u32 embedding_gather_f32_param_3,
	.param .u32 embedding_gather_f32_param_4
)
{
	.reg .pred 	%p<4>;
	.reg .b32 	%r<13>;
	.reg .b32 	%f<2>;
	.reg .b64 	%rd<13>;

	ld.param.u64 	%rd1, [embedding_gather_f32_param_0];
	ld.param.u64 	%rd2, [embedding_gather_f32_param_1];
	ld.param.u64 	%rd3, [embedding_gather_f32_param_2];
	ld.param.u32 	%r4, [embedding_gather_f32_param_3];
	ld.param.u32 	%r5, [embedding_gather_f32_param_4];
	mov.u32 	%r1, %ctaid.x;
	mov.u32 	%r6, %ctaid.y;
	mov.u32 	%r7, %ntid.x;
	mov.u32 	%r8, %tid.x;
	mad.lo.s32 	%r9, %r6, %r7, %r8;
	setp.ge.s32 	%p1, %r1, %r4;
	setp.ge.s32 	%p2, %r9, %r5;
	or.pred  	%p3, %p1, %p2;
	@%p3 bra 	$L__BB0_2;
	cvta.to.global.u64 	%rd4, %rd3;
	cvta.to.global.u64 	%rd5, %rd2;
	cvta.to.global.u64 	%rd6, %rd1;
	mul.wide.u32 	%rd7, %r1, 4;
	add.s64 	%rd8, %rd4, %rd7;
	ld.global.nc.u32 	%r10, [%rd8];
	mad.lo.s32 	%r11, %r10, %r5, %r9;
	mul.wide.u32 	%rd9, %r11, 4;
	add.s64 	%rd10, %rd5, %rd9;
	ld.global.nc.f32 	%f1, [%rd10];
	mad.lo.s32 	%r12, %r5, %r1, %r9;
	mul.wide.u32 	%rd11, %r12, 4;
	add.s64 	%rd12, %rd6, %rd11;
	st.global.f32 	[%rd12], %f1;
$L__BB0_2:
	ret;

}


// ===== COMPILED SASS (sm_100) =====

	.target	sm_100

	.elftype	@"ET_EXEC"


//--------------------- .note.nv.tkinfo           --------------------------
	.section	.note.nv.tkinfo,"",@"SHT_NOTE"
	.sectionflags	@"SHF_NOTE_NV_TKINFO"
	.tkinfo
        /*0018*/ 	.word	0x00000002
        /*0030*/ 	.string	""
        /*0030*/ 	.string	"ptxas"
        /*0030*/ 	.string	"Cuda compilation tools, release 13.0, V13.0.88"
        /*0030*/ 	.string	"Build cuda_13.0.r13.0/compiler.36424714_0"
        /*0030*/ 	.string	"-arch sm_100 -m 64 "



//--------------------- .note.nv.cuinfo           --------------------------
	.section	.note.nv.cuinfo,"",@"SHT_NOTE"
	.sectionflags	@"SHF_NOTE_NV_CUINFO"
        /*0018*/ 	.short	0x0002
        /*001a*/ 	.short	0x0064
        /*001c*/ 	.short	0x0082
	.zero		2


//--------------------- .nv.info                  --------------------------
	.section	.nv.info,"",@"SHT_CUDA_INFO"
	.align	4


	//----- nvinfo : EIATTR_REGCOUNT
	.align		4
        /*0000*/ 	.byte	0x04, 0x2f
        /*0002*/ 	.short	(.L_1 - .L_0)
	.align		4
.L_0:
        /*0004*/ 	.word	index@(embedding_gather_f32)
        /*0008*/ 	.word	0x0000000c


	//----- nvinfo : EIATTR_FRAME_SIZE
	.align		4
.L_1:
        /*000c*/ 	.byte	0x04, 0x11
        /*000e*/ 	.short	(.L_3 - .L_2)
	.align		4
.L_2:
        /*0010*/ 	.word	index@(embedding_gather_f32)
        /*0014*/ 	.word	0x00000000


	//----- nvinfo : EIATTR_MIN_STACK_SIZE
	.align		4
.L_3:
        /*0018*/ 	.byte	0x04, 0x12
        /*001a*/ 	.short	(.L_5 - .L_4)
	.align		4
.L_4:
        /*001c*/ 	.word	index@(embedding_gather_f32)
        /*0020*/ 	.word	0x00000000
.L_5:


//--------------------- .nv.compat                --------------------------
	.section	.nv.compat,"",@"SHT_CUDA_COMPAT_INFO"
	.align	4
        /*0000*/ 	.byte	0x02, 0x09, 0x00, 0x00, 0x02, 0x02, 0x01, 0x00, 0x02, 0x05, 0x05, 0x00, 0x03, 0x07, 0x01, 0x01
        /*0010*/ 	.byte	0x02, 0x03, 0x00, 0x00, 0x02, 0x06, 0x01, 0x00, 0x04, 0x0b, 0x08, 0x00, 0x09, 0x00, 0x00, 0x00
        /*0020*/ 	.byte	0x00, 0x00, 0x00, 0x00


//--------------------- .nv.info.embedding_gather_f32 --------------------------
	.section	.nv.info.embedding_gather_f32,"",@"SHT_CUDA_INFO"
	.sectionflags	@""
	.align	4


	//----- nvinfo : EIATTR_CUDA_API_VERSION
	.align		4
        /*0000*/ 	.byte	0x04, 0x37
        /*0002*/ 	.short	(.L_7 - .L_6)
.L_6:
        /*0004*/ 	.word	0x00000082


	//----- nvinfo : EIATTR_KPARAM_INFO
	.align		4
.L_7:
        /*0008*/ 	.byte	0x04, 0x17
        /*000a*/ 	.short	(.L_9 - .L_8)
.L_8:
        /*000c*/ 	.word	0x00000000
        /*0010*/ 	.short	0x0004
        /*0012*/ 	.short	0x001c
        /*0014*/ 	.byte	0x00, 0xf0, 0x11, 0x00


	//----- nvinfo : EIATTR_KPARAM_INFO
	.align		4
.L_9:
        /*0018*/ 	.byte	0x04, 0x17
        /*001a*/ 	.short	(.L_11 - .L_10)
.L_10:
        /*001c*/ 	.word	0x00000000
        /*0020*/ 	.short	0x0003
        /*0022*/ 	.short	0x0018
        /*0024*/ 	.byte	0x00, 0xf0, 0x11, 0x00


	//----- nvinfo : EIATTR_KPARAM_INFO
	.align		4
.L_11:
        /*0028*/ 	.byte	0x04, 0x17
        /*002a*/ 	.short	(.L_13 - .L_12)
.L_12:
        /*002c*/ 	.word	0x00000000
        /*0030*/ 	.short	0x0002
        /*0032*/ 	.short	0x0010
        /*0034*/ 	.byte	0x00, 0xf5, 0x21, 0x00


	//----- nvinfo : EIATTR_KPARAM_INFO
	.align		4
.L_13:
        /*0038*/ 	.byte	0x04, 0x17
        /*003a*/ 	.short	(.L_15 - .L_14)
.L_14:
        /*003c*/ 	.word	0x00000000
        /*0040*/ 	.short	0x0001
        /*0042*/ 	.short	0x0008
        /*0044*/ 	.byte	0x00, 0xf5, 0x21, 0x00


	//----- nvinfo : EIATTR_KPARAM_INFO
	.align		4
.L_15:
        /*0048*/ 	.byte	0x04, 0x17
        /*004a*/ 	.short	(.L_17 - .L_16)
.L_16:
        /*004c*/ 	.word	0x00000000
        /*0050*/ 	.short	0x0000
        /*0052*/ 	.short	0x0000
        /*0054*/ 	.byte	0x00, 0xf5, 0x21, 0x00


	//----- nvinfo : EIATTR_SPARSE_MMA_MASK
	.align		4
.L_17:
        /*0058*/ 	.byte	0x03, 0x50
        /*005a*/ 	.short	0x0000


	//----- nvinfo : EIATTR_MAXREG_COUNT
	.align		4
        /*005c*/ 	.byte	0x03, 0x1b
        /*005e*/ 	.short	0x00ff


	//----- nvinfo : EIATTR_MERCURY_ISA_VERSION
	.align		4
        /*0060*/ 	.byte	0x03, 0x5f
        /*0062*/ 	.short	0x0101


	//----- nvinfo : EIATTR_VRC_CTA_INIT_COUNT
	.align		4
        /*0064*/ 	.byte	0x02, 0x4a
	.zero		1
	.zero		1


	//----- nvinfo : EIATTR_EXIT_INSTR_OFFSETS
	.align		4
        /*0068*/ 	.byte	0x04, 0x1c
        /*006a*/ 	.short	(.L_19 - .L_18)


	//   ....[0]....
.L_18:
        /*006c*/ 	.word	0x00000090


	//   ....[1]....
        /*0070*/ 	.word	0x00000160


	//----- nvinfo : EIATTR_CBANK_PARAM_SIZE
	.align		4
.L_19:
        /*0074*/ 	.byte	0x03, 0x19
        /*0076*/ 	.short	0x0020


	//----- nvinfo : EIATTR_PARAM_CBANK
	.align		4
        /*0078*/ 	.byte	0x04, 0x0a
        /*007a*/ 	.short	(.L_21 - .L_20)
	.align		4
.L_20:
        /*007c*/ 	.word	index@(.nv.constant0.embedding_gather_f32)
        /*0080*/ 	.short	0x0380
        /*0082*/ 	.short	0x0020


	//----- nvinfo : EIATTR_SW_WAR
	.align		4
.L_21:
        /*0084*/ 	.byte	0x04, 0x36
        /*0086*/ 	.short	(.L_23 - .L_22)
.L_22:
        /*0088*/ 	.word	0x00000008
.L_23:


//--------------------- .nv.callgraph             --------------------------
	.section	.nv.callgraph,"",@"SHT_CUDA_CALLGRAPH"
	.align	4
	.sectionentsize	8
	.align		4
        /*0000*/ 	.word	0x00000000
	.align		4
        /*0004*/ 	.word	0xffffffff
	.align		4
        /*0008*/ 	.word	0x00000000
	.align		4
        /*000c*/ 	.word	0xfffffffe
	.align		4
        /*0010*/ 	.word	0x00000000
	.align		4
        /*0014*/ 	.word	0xfffffffd
	.align		4
        /*0018*/ 	.word	0x00000000
	.align		4
        /*001c*/ 	.word	0xfffffffc


//--------------------- .text.embedding_gather_f32 --------------------------
	.section	.text.embedding_gather_f32,"ax",@progbits
	.align	128
        .global         embedding_gather_f32
        .type           embedding_gather_f32,@function
        .size           embedding_gather_f32,(.L_x_1 - embedding_gather_f32)
        .other          embedding_gather_f32,@"STO_CUDA_ENTRY STV_DEFAULT"
embedding_gather_f32:
.text.embedding_gather_f32:
[----:B------:R-:W-:Y:S01]  /*0000*/  LDC R1, c[0x0][0x37c] ;  /* 0x0000df00ff017b82 */ /* 0x000fe20000000800 */
[----:B------:R-:W0:Y:S07]  /*0010*/  S2R R3, SR_TID.X ;  /* 0x0000000000037919 */ /* 0x000e2e0000002100 */
[----:B------:R-:W0:Y:S01]  /*0020*/  S2UR UR4, SR_CTAID.Y ;  /* 0x00000000000479c3 */ /* 0x000e220000002600 */
[----:B------:R-:W1:Y:S01]  /*0030*/  LDCU.64 UR6, c[0x0][0x398] ;  /* 0x00007300ff0677ac */ /* 0x000e620008000a00 */
[----:B------:R-:W2:Y:S06]  /*0040*/  S2R R9, SR_CTAID.X ;  /* 0x0000000000097919 */ /* 0x000eac0000002500 */
[----:B------:R-:W0:Y:S02]  /*0050*/  LDC R0, c[0x0][0x360] ;  /* 0x0000d800ff007b82 */ /* 0x000e240000000800 */
[----:B0-----:R-:W-:-:S05]  /*0060*/  IMAD R0, R0, UR4, R3 ;  /* 0x0000000400007c24 */ /* 0x001fca000f8e0203 */
[----:B-1----:R-:W-:-:S04]  /*0070*/  ISETP.GE.AND P0, PT, R0, UR7, PT ;  /* 0x0000000700007c0c */ /* 0x002fc8000bf06270 */
[----:B--2---:R-:W-:-:S13]  /*0080*/  ISETP.GE.OR P0, PT, R9, UR6, P0 ;  /* 0x0000000609007c0c */ /* 0x004fda0008706670 */
[----:B------:R-:W-:Y:S05]  /*0090*/  @P0 EXIT ;  /* 0x000000000000094d */ /* 0x000fea0003800000 */
[----:B------:R-:W0:Y:S01]  /*00a0*/  LDC.64 R2, c[0x0][0x390] ;  /* 0x0000e400ff027b82 */ /* 0x000e220000000a00 */
[----:B------:R-:W1:Y:S07]  /*00b0*/  LDCU.64 UR4, c[0x0][0x358] ;  /* 0x00006b00ff0477ac */ /* 0x000e6e0008000a00 */
[----:B------:R-:W2:Y:S01]  /*00c0*/  LDC.64 R4, c[0x0][0x388] ;  /* 0x0000e200ff047b82 */ /* 0x000ea20000000a00 */
[----:B0-----:R-:W-:-:S06]  /*00d0*/  IMAD.WIDE.U32 R2, R9, 0x4, R2 ;  /* 0x0000000409027825 */ /* 0x001fcc00078e0002 */
[----:B-1----:R-:W3:Y:S02]  /*00e0*/  LDG.E.CONSTANT R3, desc[UR4][R2.64] ;  /* 0x0000000402037981 */ /* 0x002ee4000c1e9900 */
[----:B---3--:R-:W-:-:S04]  /*00f0*/  IMAD R7, R3, UR7, R0 ;  /* 0x0000000703077c24 */ /* 0x008fc8000f8e0200 */
[----:B--2---:R-:W-:Y:S02]  /*0100*/  IMAD.WIDE.U32 R4, R7, 0x4, R4 ;  /* 0x0000000407047825 */ /* 0x004fe400078e0004 */
[----:B------:R-:W0:Y:S04]  /*0110*/  LDC.64 R6, c[0x0][0x380] ;  /* 0x0000e000ff067b82 */ /* 0x000e280000000a00 */
[----:B------:R-:W2:Y:S01]  /*0120*/  LDG.E.CONSTANT R5, desc[UR4][R4.64] ;  /* 0x0000000404057981 */ /* 0x000ea2000c1e9900 */
[----:B------:R-:W-:-:S04]  /*0130*/  IMAD R9, R9, UR7, R0 ;  /* 0x0000000709097c24 */ /* 0x000fc8000f8e0200 */
[----:B0-----:R-:W-:-:S05]  /*0140*/  IMAD.WIDE.U32 R6, R9, 0x4, R6 ;  /* 0x0000000409067825 */ /* 0x001fca00078e0006 */
[----:B--2---:R-:W-:Y:S01]  /*0150*/  STG.E desc[UR4][R6.64], R5 ;  /* 0x0000000506007986 */ /* 0x004fe2000c101904 */
[----:B------:R-:W-:Y:S05]  /*0160*/  EXIT ;  /* 0x000000000000794d */ /* 0x000fea0003800000 */
.L_x_0:
[----:B------:R-:W-:-:S00]  /*0170*/  BRA `(.L_x_0) ;  /* 0xfffffffc00fc7947 */ /* 0x000fc0000383ffff */
[----:B------:R-:W-:-:S00]  /*0180*/  NOP ;  /* 0x0000000000007918 */ /* 0x000fc00000000000 */
[----:B------:R-:W-:-:S00]  /*0190*/  NOP ;  /* 0x0000000000007918 */ /* 0x000fc00000000000 */
[----:B------:R-:W-:-:S00]  /*01a0*/  NOP ;  /* 0x0000000000007918 */ /* 0x000fc00000000000 */
[----:B------:R-:W-:-:S00]  /*01b0*/  NOP ;  /* 0x0000000000007918 */ /* 0x000fc00000000000 */
[----:B------:R-:W-:-:S00]  /*01c0*/  NOP ;  /* 0x0000000000007918 */ /* 0x000fc00000000000 */
[----:B------:R-:W-:-:S00]  /*01d0*/  NOP ;  /* 0x0000000000007918 */ /* 0x000fc00000000000 */
[----:B------:R-:W-:-:S00]  /*01e0*/  NOP ;  /* 0x0000000000007918 */ /* 0x000fc00000000000 */
[----:B------:R-:W-:-:S00]  /*01f0*/  NOP ;  /* 0x0000000000007918 */ /* 0x000fc00000000000 */
.L_x_1:


//--------------------- .nv.shared.reserved.0     --------------------------
	.section	.nv.shared.reserved.0,"aw",@nobits
	.weak		__nv_reservedSMEM_offset_0_alias
	.size		__nv_reservedSMEM_offset_0_alias, 0, 64
	.other		__nv_reservedSMEM_offset_0_alias,@"STO_CUDA_RESERVED_SHARED STV_DEFAULT"
__nv_reservedSMEM_offset_0_alias:
	.zero		0
	.zero		64


//--------------------- .nv.constant0.embedding_gather_f32 --------------------------
	.section	.nv.constant0.embedding_gather_f32,"a",@progbits
	.sectionflags	@""
	.align	4
.nv.constant0.embedding_gather_f32:
	.zero		928


//--------------------- SYMBOLS --------------------------

	.type		.nv.reservedSmem.offset0,@object
	.size		.nv.reservedSmem.offset0,0x4
